//
// Generated by NVIDIA NVVM Compiler
//
// Compiler Build ID: CL-36424714
// Cuda compilation tools, release 13.0, V13.0.88
// Based on NVVM 20.0.0
//

.version 9.0
.target sm_100
.address_size 64

	// .globl	_Z7add_vecPfS_
.global .align 4 .b8 __cudart_i2opi_f[24] = {65, 144, 67, 60, 153, 149, 98, 219, 192, 221, 52, 245, 209, 87, 39, 252, 41, 21, 68, 78, 110, 131, 249, 162};

.visible .entry _Z7add_vecPfS_(
	.param .u64 .ptr .align 1 _Z7add_vecPfS__param_0,
	.param .u64 .ptr .align 1 _Z7add_vecPfS__param_1
)
{
	.local .align 4 .b8 	__local_depot0[28];
	.reg .b64 	%SP;
	.reg .b64 	%SPL;
	.reg .pred 	%p<9>;
	.reg .b32 	%r<44>;
	.reg .b32 	%f<28>;
	.reg .b64 	%rd<29>;
	.reg .b64 	%fd<3>;

	mov.u64 	%SPL, __local_depot0;
	ld.param.u64 	%rd10, [_Z7add_vecPfS__param_0];
	ld.param.u64 	%rd9, [_Z7add_vecPfS__param_1];
	cvta.to.global.u64 	%rd11, %rd10;
	add.u64 	%rd1, %SPL, 0;
	mov.u32 	%r16, %ctaid.x;
	mov.u32 	%r17, %ntid.x;
	mov.u32 	%r18, %tid.x;
	mad.lo.s32 	%r1, %r16, %r17, %r18;
	mul.wide.s32 	%rd13, %r1, 4;
	add.s64 	%rd14, %rd11, %rd13;
	ld.global.f32 	%f1, [%rd14];
	mul.f32 	%f7, %f1, 0f3F22F983;
	cvt.rni.s32.f32 	%r43, %f7;
	cvt.rn.f32.s32 	%f8, %r43;
	fma.rn.f32 	%f9, %f8, 0fBFC90FDA, %f1;
	fma.rn.f32 	%f10, %f8, 0fB3A22168, %f9;
	fma.rn.f32 	%f27, %f8, 0fA7C234C5, %f10;
	abs.f32 	%f3, %f1;
	setp.ltu.f32 	%p1, %f3, 0f47CE4780;
	@%p1 bra 	$L__BB0_8;
	setp.neu.f32 	%p2, %f3, 0f7F800000;
	@%p2 bra 	$L__BB0_3;
	mov.f32 	%f13, 0f00000000;
	mul.rn.f32 	%f27, %f1, %f13;
	mov.b32 	%r43, 0;
	bra.uni 	$L__BB0_8;
$L__BB0_3:
	mov.b32 	%r3, %f1;
	shl.b32 	%r20, %r3, 8;
	or.b32  	%r4, %r20, -2147483648;
	mov.b64 	%rd28, 0;
	mov.b32 	%r40, 0;
	mov.u64 	%rd26, __cudart_i2opi_f;
	mov.u64 	%rd27, %rd1;
$L__BB0_4:
	.pragma "nounroll";
	ld.global.nc.u32 	%r21, [%rd26];
	mad.wide.u32 	%rd17, %r21, %r4, %rd28;
	shr.u64 	%rd28, %rd17, 32;
	st.local.u32 	[%rd27], %rd17;
	add.s32 	%r40, %r40, 1;
	add.s64 	%rd27, %rd27, 4;
	add.s64 	%rd26, %rd26, 4;
	setp.ne.s32 	%p3, %r40, 6;
	@%p3 bra 	$L__BB0_4;
	shr.u32 	%r22, %r3, 23;
	st.local.u32 	[%rd1+24], %rd28;
	and.b32  	%r7, %r22, 31;
	and.b32  	%r23, %r22, 224;
	add.s32 	%r24, %r23, -128;
	shr.u32 	%r25, %r24, 5;
	mul.wide.u32 	%rd18, %r25, 4;
	sub.s64 	%rd8, %rd1, %rd18;
	ld.local.u32 	%r41, [%rd8+24];
	ld.local.u32 	%r42, [%rd8+20];
	setp.eq.s32 	%p4, %r7, 0;
	@%p4 bra 	$L__BB0_7;
	shf.l.wrap.b32 	%r41, %r42, %r41, %r7;
	ld.local.u32 	%r26, [%rd8+16];
	shf.l.wrap.b32 	%r42, %r26, %r42, %r7;
$L__BB0_7:
	shr.u32 	%r27, %r41, 30;
	shf.l.wrap.b32 	%r28, %r42, %r41, 2;
	shl.b32 	%r29, %r42, 2;
	shr.u32 	%r30, %r28, 31;
	add.s32 	%r31, %r30, %r27;
	neg.s32 	%r32, %r31;
	setp.lt.s32 	%p5, %r3, 0;
	selp.b32 	%r43, %r32, %r31, %p5;
	xor.b32  	%r33, %r28, %r3;
	shr.s32 	%r34, %r28, 31;
	xor.b32  	%r35, %r34, %r28;
	xor.b32  	%r36, %r34, %r29;
	cvt.u64.u32 	%rd19, %r35;
	shl.b64 	%rd20, %rd19, 32;
	cvt.u64.u32 	%rd21, %r36;
	or.b64  	%rd22, %rd20, %rd21;
	cvt.rn.f64.s64 	%fd1, %rd22;
	mul.f64 	%fd2, %fd1, 0d3BF921FB54442D19;
	cvt.rn.f32.f64 	%f11, %fd2;
	neg.f32 	%f12, %f11;
	setp.lt.s32 	%p6, %r33, 0;
	selp.f32 	%f27, %f12, %f11, %p6;
$L__BB0_8:
	cvta.to.global.u64 	%rd23, %rd9;
	mul.rn.f32 	%f14, %f27, %f27;
	and.b32  	%r38, %r43, 1;
	setp.eq.b32 	%p7, %r38, 1;
	selp.f32 	%f15, 0f3F800000, %f27, %p7;
	fma.rn.f32 	%f16, %f14, %f15, 0f00000000;
	fma.rn.f32 	%f17, %f14, 0f37CBAC00, 0fBAB607ED;
	selp.f32 	%f18, %f17, 0fB94D4153, %p7;
	selp.f32 	%f19, 0f3D2AAABB, 0f3C0885E4, %p7;
	fma.rn.f32 	%f20, %f18, %f14, %f19;
	selp.f32 	%f21, 0fBEFFFFFF, 0fBE2AAAA8, %p7;
	fma.rn.f32 	%f22, %f20, %f14, %f21;
	fma.rn.f32 	%f23, %f22, %f16, %f15;
	and.b32  	%r39, %r43, 2;
	setp.eq.s32 	%p8, %r39, 0;
	mov.f32 	%f24, 0f00000000;
	sub.f32 	%f25, %f24, %f23;
	selp.f32 	%f26, %f23, %f25, %p8;
	add.s64 	%rd25, %rd23, %rd13;
	st.global.f32 	[%rd25], %f26;
	ret;

}


// ===== COMPILED SASS (sm_100) =====

	.target	sm_100

	.elftype	@"ET_EXEC"


//--------------------- .note.nv.tkinfo           --------------------------
	.section	.note.nv.tkinfo,"",@"SHT_NOTE"
	.sectionflags	@"SHF_NOTE_NV_TKINFO"
	.tkinfo
        /*0018*/ 	.word	0x00000002
        /*0030*/ 	.string	""
        /*0030*/ 	.string	"ptxas"
        /*0030*/ 	.string	"Cuda compilation tools, release 13.0, V13.0.88"
        /*0030*/ 	.string	"Build cuda_13.0.r13.0/compiler.36424714_0"
        /*0030*/ 	.string	"-arch sm_100 -m 64 "



//--------------------- .note.nv.cuinfo           --------------------------
	.section	.note.nv.cuinfo,"",@"SHT_NOTE"
	.sectionflags	@"SHF_NOTE_NV_CUINFO"
        /*0018*/ 	.short	0x0002
        /*001a*/ 	.short	0x0064
        /*001c*/ 	.short	0x0082
	.zero		2


//--------------------- .nv.info                  --------------------------
	.section	.nv.info,"",@"SHT_CUDA_INFO"
	.align	4


	//----- nvinfo : EIATTR_REGCOUNT
	.align		4
        /*0000*/ 	.byte	0x04, 0x2f
        /*0002*/ 	.short	(.L_2 - .L_1)
	.align		4
.L_1:
        /*0004*/ 	.word	index@(_Z7add_vecPfS_)
        /*0008*/ 	.word	0x00000012


	//----- nvinfo : EIATTR_FRAME_SIZE
	.align		4
.L_2:
        /*000c*/ 	.byte	0x04, 0x11
        /*000e*/ 	.short	(.L_4 - .L_3)
	.align		4
.L_3:
        /*0010*/ 	.word	index@(_Z7add_vecPfS_)
        /*0014*/ 	.word	0x00000000


	//----- nvinfo : EIATTR_MIN_STACK_SIZE
	.align		4
.L_4:
        /*0018*/ 	.byte	0x04, 0x12
        /*001a*/ 	.short	(.L_6 - .L_5)
	.align		4
.L_5:
        /*001c*/ 	.word	index@(_Z7add_vecPfS_)
        /*0020*/ 	.word	0x00000000
.L_6:


//--------------------- .nv.compat                --------------------------
	.section	.nv.compat,"",@"SHT_CUDA_COMPAT_INFO"
	.align	4
        /*0000*/ 	.byte	0x02, 0x09, 0x00, 0x00, 0x02, 0x02, 0x01, 0x00, 0x02, 0x05, 0x05, 0x00, 0x03, 0x07, 0x01, 0x01
        /*0010*/ 	.byte	0x02, 0x03, 0x00, 0x00, 0x02, 0x06, 0x01, 0x00, 0x04, 0x0b, 0x08, 0x00, 0x01, 0x00, 0x00, 0x00
        /*0020*/ 	.byte	0x00, 0x00, 0x00, 0x00


//--------------------- .nv.info._Z7add_vecPfS_   --------------------------
	.section	.nv.info._Z7add_vecPfS_,"",@"SHT_CUDA_INFO"
	.sectionflags	@""
	.align	4


	//----- nvinfo : EIATTR_CUDA_API_VERSION
	.align		4
        /*0000*/ 	.byte	0x04, 0x37
        /*0002*/ 	.short	(.L_8 - .L_7)
.L_7:
        /*0004*/ 	.word	0x00000082


	//----- nvinfo : EIATTR_KPARAM_INFO
	.align		4
.L_8:
        /*0008*/ 	.byte	0x04, 0x17
        /*000a*/ 	.short	(.L_10 - .L_9)
.L_9:
        /*000c*/ 	.word	0x00000000
        /*0010*/ 	.short	0x0001
        /*0012*/ 	.short	0x0008
        /*0014*/ 	.byte	0x00, 0xf5, 0x21, 0x00


	//----- nvinfo : EIATTR_KPARAM_INFO
	.align		4
.L_10:
        /*0018*/ 	.byte	0x04, 0x17
        /*001a*/ 	.short	(.L_12 - .L_11)
.L_11:
        /*001c*/ 	.word	0x00000000
        /*0020*/ 	.short	0x0000
        /*0022*/ 	.short	0x0000
        /*0024*/ 	.byte	0x00, 0xf5, 0x21, 0x00


	//----- nvinfo : EIATTR_SPARSE_MMA_MASK
	.align		4
.L_12:
        /*0028*/ 	.byte	0x03, 0x50
        /*002a*/ 	.short	0x0000


	//----- nvinfo : EIATTR_MAXREG_COUNT
	.align		4
        /*002c*/ 	.byte	0x03, 0x1b
        /*002e*/ 	.short	0x00ff


	//----- nvinfo : EIATTR_MERCURY_ISA_VERSION
	.align		4
        /*0030*/ 	.byte	0x03, 0x5f
        /*0032*/ 	.short	0x0101


	//----- nvinfo : EIATTR_VRC_CTA_INIT_COUNT
	.align		4
        /*0034*/ 	.byte	0x02, 0x4a
	.zero		1
	.zero		1


	//----- nvinfo : EIATTR_EXIT_INSTR_OFFSETS
	.align		4
        /*0038*/ 	.byte	0x04, 0x1c
        /*003a*/ 	.short	(.L_14 - .L_13)


	//   ....[0]....
.L_13:
        /*003c*/ 	.word	0x00000870


	//----- nvinfo : EIATTR_CRS_STACK_SIZE
	.align		4
.L_14:
        /*0040*/ 	.byte	0x04, 0x1e
        /*0042*/ 	.short	(.L_16 - .L_15)
.L_15:
        /*0044*/ 	.word	0x00000000


	//----- nvinfo : EIATTR_CBANK_PARAM_SIZE
	.align		4
.L_16:
        /*0048*/ 	.byte	0x03, 0x19
        /*004a*/ 	.short	0x0010


	//----- nvinfo : EIATTR_PARAM_CBANK
	.align		4
        /*004c*/ 	.byte	0x04, 0x0a
        /*004e*/ 	.short	(.L_18 - .L_17)
	.align		4
.L_17:
        /*0050*/ 	.word	index@(.nv.constant0._Z7add_vecPfS_)
        /*0054*/ 	.short	0x0380
        /*0056*/ 	.short	0x0010


	//----- nvinfo : EIATTR_SW_WAR
	.align		4
.L_18:
        /*0058*/ 	.byte	0x04, 0x36
        /*005a*/ 	.short	(.L_20 - .L_19)
.L_19:
        /*005c*/ 	.word	0x00000008
.L_20:


//--------------------- .nv.callgraph             --------------------------
	.section	.nv.callgraph,"",@"SHT_CUDA_CALLGRAPH"
	.align	4
	.sectionentsize	8
	.align		4
        /*0000*/ 	.word	0x00000000
	.align		4
        /*0004*/ 	.word	0xffffffff
	.align		4
        /*0008*/ 	.word	0x00000000
	.align		4
        /*000c*/ 	.word	0xfffffffe
	.align		4
        /*0010*/ 	.word	0x00000000
	.align		4
        /*0014*/ 	.word	0xfffffffd
	.align		4
        /*0018*/ 	.word	0x00000000
	.align		4
        /*001c*/ 	.word	0xfffffffc


//--------------------- .nv.constant4             --------------------------
	.section	.nv.constant4,"a",@progbits
	.align	8
	.align		8
.nv.constant4:
        /*0000*/ 	.dword	__cudart_i2opi_f


//--------------------- .text._Z7add_vecPfS_      --------------------------
	.section	.text._Z7add_vecPfS_,"ax",@progbits
	.align	128
        .global         _Z7add_vecPfS_
        .type           _Z7add_vecPfS_,@function
        .size           _Z7add_vecPfS_,(.L_x_6 - _Z7add_vecPfS_)
        .other          _Z7add_vecPfS_,@"STO_CUDA_ENTRY STV_DEFAULT"
_Z7add_vecPfS_:
.text._Z7add_vecPfS_:
[----:B------:R-:W-:Y:S01]  /*0000*/  LDC R1, c[0x0][0x37c] ;  /* 0x0000df00ff017b82 */ /* 0x000fe20000000800 */
[----:B------:R-:W0:Y:S07]  /*0010*/  S2R R3, SR_TID.X ;  /* 0x0000000000037919 */ /* 0x000e2e0000002100 */
[----:B------:R-:W0:Y:S01]  /*0020*/  S2UR UR4, SR_CTAID.X ;  /* 0x00000000000479c3 */ /* 0x000e220000002500 */
[----:B------:R-:W1:Y:S07]  /*0030*/  LDCU.64 UR6, c[0x0][0x358] ;  /* 0x00006b00ff0677ac */ /* 0x000e6e0008000a00 */
[----:B------:R-:W0:Y:S08]  /*0040*/  LDC R2, c[0x0][0x360] ;  /* 0x0000d800ff027b82 */ /* 0x000e300000000800 */
[----:B------:R-:W2:Y:S01]  /*0050*/  LDC.64 R4, c[0x0][0x380] ;  /* 0x0000e000ff047b82 */ /* 0x000ea20000000a00 */
[----:B0-----:R-:W-:-:S04]  /*0060*/  IMAD R2, R2, UR4, R3 ;  /* 0x0000000402027c24 */ /* 0x001fc8000f8e0203 */
[----:B--2---:R-:W-:-:S05]  /*0070*/  IMAD.WIDE R4, R2, 0x4, R4 ;  /* 0x0000000402047825 */ /* 0x004fca00078e0204 */
[----:B-1----:R-:W2:Y:S01]  /*0080*/  LDG.E R0, desc[UR6][R4.64] ;  /* 0x0000000604007981 */ /* 0x002ea2000c1e1900 */
[----:B------:R-:W-:Y:S01]  /*0090*/  BSSY.RECONVERGENT B0, `(.L_x_0) ;  /* 0x0000069000007945 */ /* 0x000fe20003800200 */
[C---:B--2---:R-:W-:Y:S01]  /*00a0*/  FMUL R3, R0.reuse, 0.63661974668502807617 ;  /* 0x3f22f98300037820 */ /* 0x044fe20000400000 */
[----:B------:R-:W-:-:S05]  /*00b0*/  FSETP.GE.AND P0, PT, |R0|, 105615, PT ;  /* 0x47ce47800000780b */ /* 0x000fca0003f06200 */
[----:B------:R-:W0:Y:S02]  /*00c0*/  F2I.NTZ R3, R3 ;  /* 0x0000000300037305 */ /* 0x000e240000203100 */
[----:B0-----:R-:W-:-:S05]  /*00d0*/  I2FP.F32.S32 R7, R3 ;  /* 0x0000000300077245 */ /* 0x001fca0000201400 */
[----:B------:R-:W-:-:S04]  /*00e0*/  FFMA R6, R7, -1.5707962512969970703, R0 ;  /* 0xbfc90fda07067823 */ /* 0x000fc80000000000 */
[----:B------:R-:W-:-:S04]  /*00f0*/  FFMA R6, R7, -7.5497894158615963534e-08, R6 ;  /* 0xb3a2216807067823 */ /* 0x000fc80000000006 */
[----:B------:R-:W-:Y:S01]  /*0100*/  FFMA R6, R7, -5.3903029534742383927e-15, R6 ;  /* 0xa7c234c507067823 */ /* 0x000fe20000000006 */
[----:B------:R-:W-:Y:S06]  /*0110*/  @!P0 BRA `(.L_x_1) ;  /* 0x0000000400808947 */ /* 0x000fec0003800000 */
[----:B------:R-:W-:-:S13]  /*0120*/  FSETP.NEU.AND P0, PT, |R0|, +INF , PT ;  /* 0x7f8000000000780b */ /* 0x000fda0003f0d200 */
[----:B------:R-:W-:Y:S01]  /*0130*/  @!P0 FMUL R6, RZ, R0 ;  /* 0x00000000ff068220 */ /* 0x000fe20000400000 */
[----:B------:R-:W-:Y:S01]  /*0140*/  @!P0 IMAD.MOV.U32 R3, RZ, RZ, RZ ;  /* 0x000000ffff038224 */ /* 0x000fe200078e00ff */
[----:B------:R-:W-:Y:S06]  /*0150*/  @!P0 BRA `(.L_x_1) ;  /* 0x0000000400708947 */ /* 0x000fec0003800000 */
[----:B------:R-:W-:Y:S01]  /*0160*/  IMAD.SHL.U32 R3, R0, 0x100, RZ ;  /* 0x0000010000037824 */ /* 0x000fe200078e00ff */
[----:B------:R-:W0:Y:S01]  /*0170*/  LDCU.64 UR8, c[0x4][URZ] ;  /* 0x01000000ff0877ac */ /* 0x000e220008000a00 */
[----:B------:R-:W-:Y:S02]  /*0180*/  IMAD.MOV.U32 R11, RZ, RZ, RZ ;  /* 0x000000ffff0b7224 */ /* 0x000fe400078e00ff */
[----:B------:R-:W-:Y:S01]  /*0190*/  IMAD.MOV.U32 R8, RZ, RZ, RZ ;  /* 0x000000ffff087224 */ /* 0x000fe200078e00ff */
[----:B------:R-:W-:Y:S01]  /*01a0*/  LOP3.LUT R3, R3, 0x80000000, RZ, 0xfc, !PT ;  /* 0x8000000003037812 */ /* 0x000fe200078efcff */
[----:B------:R-:W-:Y:S01]  /*01b0*/  UMOV UR5, URZ ;  /* 0x000000ff00057c82 */ /* 0x000fe20008000000 */
[----:B------:R-:W-:-:S05]  /*01c0*/  UMOV UR4, URZ ;  /* 0x000000ff00047c82 */ /* 0x000fca0008000000 */
.L_x_2:
[----:B0-----:R-:W-:Y:S01]  /*01d0*/  IMAD.U32 R6, RZ, RZ, UR8 ;  /* 0x00000008ff067e24 */ /* 0x001fe2000f8e00ff */
[----:B------:R-:W-:-:S05]  /*01e0*/  MOV R7, UR9 ;  /* 0x0000000900077c02 */ /* 0x000fca0008000f00 */
[----:B------:R-:W2:Y:S01]  /*01f0*/  LDG.E.CONSTANT R4, desc[UR6][R6.64] ;  /* 0x0000000606047981 */ /* 0x000ea2000c1e9900 */
[----:B------:R-:W-:Y:S01]  /*0200*/  UIADD3 UR4, UPT, UPT, UR4, 0x1, URZ ;  /* 0x0000000104047890 */ /* 0x000fe2000fffe0ff */
[C---:B------:R-:W-:Y:S01]  /*0210*/  ISETP.EQ.AND P0, PT, R8.reuse, RZ, PT ;  /* 0x000000ff0800720c */ /* 0x040fe20003f02270 */
[----:B------:R-:W-:Y:S01]  /*0220*/  UIADD3 UR8, UP1, UPT, UR8, 0x4, URZ ;  /* 0x0000000408087890 */ /* 0x000fe2000ff3e0ff */
[C---:B------:R-:W-:Y:S01]  /*0230*/  ISETP.EQ.AND P1, PT, R8.reuse, 0x4, PT ;  /* 0x000000040800780c */ /* 0x040fe20003f22270 */
[----:B------:R-:W-:Y:S01]  /*0240*/  UISETP.NE.AND UP0, UPT, UR4, 0x6, UPT ;  /* 0x000000060400788c */ /* 0x000fe2000bf05270 */
[C---:B------:R-:W-:Y:S01]  /*0250*/  ISETP.EQ.AND P2, PT, R8.reuse, 0x8, PT ;  /* 0x000000080800780c */ /* 0x040fe20003f42270 */
[----:B------:R-:W-:Y:S01]  /*0260*/  UIADD3.X UR9, UPT, UPT, URZ, UR9, URZ, UP1, !UPT ;  /* 0x00000009ff097290 */ /* 0x000fe20008ffe4ff */
[C---:B------:R-:W-:Y:S02]  /*0270*/  ISETP.EQ.AND P3, PT, R8.reuse, 0xc, PT ;  /* 0x0000000c0800780c */ /* 0x040fe40003f62270 */
[----:B------:R-:W-:-:S02]  /*0280*/  ISETP.EQ.AND P4, PT, R8, 0x10, PT ;  /* 0x000000100800780c */ /* 0x000fc40003f82270 */
[C---:B------:R-:W-:Y:S01]  /*0290*/  ISETP.EQ.AND P5, PT, R8.reuse, 0x14, PT ;  /* 0x000000140800780c */ /* 0x040fe20003fa2270 */
[----:B------:R-:W-:Y:S02]  /*02a0*/  VIADD R8, R8, 0x4 ;  /* 0x0000000408087836 */ /* 0x000fe40000000000 */
[----:B--2---:R-:W-:-:S03]  /*02b0*/  IMAD.WIDE.U32 R4, R4, R3, RZ ;  /* 0x0000000304047225 */ /* 0x004fc600078e00ff */
[----:B------:R-:W-:-:S04]  /*02c0*/  IADD3 R4, P6, PT, R4, R11, RZ ;  /* 0x0000000b04047210 */ /* 0x000fc80007fde0ff */
[----:B------:R-:W-:Y:S01]  /*02d0*/  IADD3.X R11, PT, PT, R5, UR5, RZ, P6, !PT ;  /* 0x00000005050b7c10 */ /* 0x000fe2000b7fe4ff */
[--C-:B------:R-:W-:Y:S01]  /*02e0*/  @P0 IMAD.MOV.U32 R9, RZ, RZ, R4.reuse ;  /* 0x000000ffff090224 */ /* 0x100fe200078e0004 */
[----:B------:R-:W-:Y:S01]  /*02f0*/  @P4 MOV R14, R4 ;  /* 0x00000004000e4202 */ /* 0x000fe20000000f00 */
[--C-:B------:R-:W-:Y:S02]  /*0300*/  @P1 IMAD.MOV.U32 R10, RZ, RZ, R4.reuse ;  /* 0x000000ffff0a1224 */ /* 0x100fe400078e0004 */
[--C-:B------:R-:W-:Y:S02]  /*0310*/  @P2 IMAD.MOV.U32 R12, RZ, RZ, R4.reuse ;  /* 0x000000ffff0c2224 */ /* 0x100fe400078e0004 */
[--C-:B------:R-:W-:Y:S02]  /*0320*/  @P3 IMAD.MOV.U32 R13, RZ, RZ, R4.reuse ;  /* 0x000000ffff0d3224 */ /* 0x100fe400078e0004 */
[----:B------:R-:W-:Y:S01]  /*0330*/  @P5 IMAD.MOV.U32 R15, RZ, RZ, R4 ;  /* 0x000000ffff0f5224 */ /* 0x000fe200078e0004 */
[----:B------:R-:W-:Y:S06]  /*0340*/  BRA.U UP0, `(.L_x_2) ;  /* 0xfffffffd00a07547 */ /* 0x000fec000b83ffff */
[----:B------:R-:W-:Y:S01]  /*0350*/  SHF.R.U32.HI R3, RZ, 0x17, R0 ;  /* 0x00000017ff037819 */ /* 0x000fe20000011600 */
[----:B------:R-:W-:Y:S03]  /*0360*/  BSSY.RECONVERGENT B1, `(.L_x_3) ;  /* 0x0000029000017945 */ /* 0x000fe60003800200 */
[C---:B------:R-:W-:Y:S02]  /*0370*/  LOP3.LUT R4, R3.reuse, 0xe0, RZ, 0xc0, !PT ;  /* 0x000000e003047812 */ /* 0x040fe400078ec0ff */
[----:B------:R-:W-:-:S03]  /*0380*/  LOP3.LUT P6, RZ, R3, 0x1f, RZ, 0xc0, !PT ;  /* 0x0000001f03ff7812 */ /* 0x000fc600078cc0ff */
[----:B------:R-:W-:-:S05]  /*0390*/  VIADD R4, R4, 0xffffff80 ;  /* 0xffffff8004047836 */ /* 0x000fca0000000000 */
[----:B------:R-:W-:-:S05]  /*03a0*/  SHF.R.U32.HI R4, RZ, 0x5, R4 ;  /* 0x00000005ff047819 */ /* 0x000fca0000011604 */
[----:B------:R-:W-:-:S05]  /*03b0*/  IMAD.U32 R6, R4, -0x4, RZ ;  /* 0xfffffffc04067824 */ /* 0x000fca00078e00ff */
[C---:B------:R-:W-:Y:S02]  /*03c0*/  ISETP.EQ.AND P3, PT, R6.reuse, -0x18, PT ;  /* 0xffffffe80600780c */ /* 0x040fe40003f62270 */
[C---:B------:R-:W-:Y:S02]  /*03d0*/  ISETP.EQ.AND P4, PT, R6.reuse, -0x14, PT ;  /* 0xffffffec0600780c */ /* 0x040fe40003f82270 */
[C---:B------:R-:W-:Y:S02]  /*03e0*/  ISETP.EQ.AND P2, PT, R6.reuse, -0x10, PT ;  /* 0xfffffff00600780c */ /* 0x040fe40003f42270 */
[C---:B------:R-:W-:Y:S02]  /*03f0*/  ISETP.EQ.AND P1, PT, R6.reuse, -0xc, PT ;  /* 0xfffffff40600780c */ /* 0x040fe40003f22270 */
[C---:B------:R-:W-:Y:S02]  /*0400*/  ISETP.EQ.AND P0, PT, R6.reuse, -0x8, PT ;  /* 0xfffffff80600780c */ /* 0x040fe40003f02270 */
[----:B------:R-:W-:-:S03]  /*0410*/  ISETP.EQ.AND P5, PT, R6, RZ, PT ;  /* 0x000000ff0600720c */ /* 0x000fc60003fa2270 */
[----:B------:R-:W-:Y:S02]  /*0420*/  @P3 MOV R4, R9 ;  /* 0x0000000900043202 */ /* 0x000fe40000000f00 */
[C---:B------:R-:W-:Y:S01]  /*0430*/  ISETP.EQ.AND P3, PT, R6.reuse, -0x4, PT ;  /* 0xfffffffc0600780c */ /* 0x040fe20003f62270 */
[----:B------:R-:W-:Y:S02]  /*0440*/  @P4 IMAD.MOV.U32 R5, RZ, RZ, R9 ;  /* 0x000000ffff054224 */ /* 0x000fe400078e0009 */
[----:B------:R-:W-:Y:S01]  /*0450*/  @P4 IMAD.MOV.U32 R4, RZ, RZ, R10 ;  /* 0x000000ffff044224 */ /* 0x000fe200078e000a */
[----:B------:R-:W-:Y:S01]  /*0460*/  ISETP.EQ.AND P4, PT, R6, 0x4, PT ;  /* 0x000000040600780c */ /* 0x000fe20003f82270 */
[----:B------:R-:W-:Y:S02]  /*0470*/  @P2 IMAD.MOV.U32 R4, RZ, RZ, R12 ;  /* 0x000000ffff042224 */ /* 0x000fe400078e000c */
[----:B------:R-:W-:Y:S02]  /*0480*/  @P1 IMAD.MOV.U32 R4, RZ, RZ, R13 ;  /* 0x000000ffff041224 */ /* 0x000fe400078e000d */
[----:B------:R-:W-:-:S02]  /*0490*/  @P0 IMAD.MOV.U32 R4, RZ, RZ, R14 ;  /* 0x000000ffff040224 */ /* 0x000fc400078e000e */
[----:B------:R-:W-:Y:S01]  /*04a0*/  @P2 IMAD.MOV.U32 R5, RZ, RZ, R10 ;  /* 0x000000ffff052224 */ /* 0x000fe200078e000a */
[----:B------:R-:W-:Y:S01]  /*04b0*/  @P1 MOV R5, R12 ;  /* 0x0000000c00051202 */ /* 0x000fe20000000f00 */
[----:B------:R-:W-:Y:S01]  /*04c0*/  @P0 IMAD.MOV.U32 R5, RZ, RZ, R13 ;  /* 0x000000ffff050224 */ /* 0x000fe200078e000d */
[----:B------:R-:W-:Y:S01]  /*04d0*/  @P3 MOV R4, R15 ;  /* 0x0000000f00043202 */ /* 0x000fe20000000f00 */
[----:B------:R-:W-:Y:S02]  /*04e0*/  @P5 IMAD.MOV.U32 R4, RZ, RZ, R11 ;  /* 0x000000ffff045224 */ /* 0x000fe400078e000b */
[----:B------:R-:W-:Y:S02]  /*04f0*/  @P3 IMAD.MOV.U32 R5, RZ, RZ, R14 ;  /* 0x000000ffff053224 */ /* 0x000fe400078e000e */
[----:B------:R-:W-:Y:S02]  /*0500*/  @P5 IMAD.MOV.U32 R5, RZ, RZ, R15 ;  /* 0x000000ffff055224 */ /* 0x000fe400078e000f */
[----:B------:R-:W-:-:S02]  /*0510*/  @P4 IMAD.MOV.U32 R5, RZ, RZ, R11 ;  /* 0x000000ffff054224 */ /* 0x000fc400078e000b */
[----:B------:R-:W-:Y:S01]  /*0520*/  IMAD.MOV.U32 R8, RZ, RZ, R4 ;  /* 0x000000ffff087224 */ /* 0x000fe200078e0004 */
[----:B------:R-:W-:Y:S06]  /*0530*/  @!P6 BRA `(.L_x_4) ;  /* 0x00000000002ce947 */ /* 0x000fec0003800000 */
[----:B------:R-:W-:Y:S01]  /*0540*/  @P2 MOV R4, R9 ;  /* 0x0000000900042202 */ /* 0x000fe20000000f00 */
[----:B------:R-:W-:Y:S01]  /*0550*/  @P1 IMAD.MOV.U32 R4, RZ, RZ, R10 ;  /* 0x000000ffff041224 */ /* 0x000fe200078e000a */
[----:B------:R-:W-:Y:S01]  /*0560*/  LOP3.LUT R3, R3, 0x1f, RZ, 0xc0, !PT ;  /* 0x0000001f03037812 */ /* 0x000fe200078ec0ff */
[----:B------:R-:W-:Y:S01]  /*0570*/  @P0 IMAD.MOV.U32 R4, RZ, RZ, R12 ;  /* 0x000000ffff040224 */ /* 0x000fe200078e000c */
[----:B------:R-:W-:Y:S01]  /*0580*/  ISETP.EQ.AND P0, PT, R6, 0x8, PT ;  /* 0x000000080600780c */ /* 0x000fe20003f02270 */
[----:B------:R-:W-:Y:S01]  /*0590*/  @P3 IMAD.MOV.U32 R4, RZ, RZ, R13 ;  /* 0x000000ffff043224 */ /* 0x000fe200078e000d */
[----:B------:R-:W-:Y:S01]  /*05a0*/  SHF.L.W.U32.HI R8, R5, R3, R8 ;  /* 0x0000000305087219 */ /* 0x000fe20000010e08 */
[----:B------:R-:W-:Y:S01]  /*05b0*/  @P5 IMAD.MOV.U32 R4, RZ, RZ, R14 ;  /* 0x000000ffff045224 */ /* 0x000fe200078e000e */
[----:B------:R-:W-:-:S09]  /*05c0*/  @P4 MOV R4, R15 ;  /* 0x0000000f00044202 */ /* 0x000fd20000000f00 */
[----:B------:R-:W-:-:S05]  /*05d0*/  @P0 IMAD.MOV.U32 R4, RZ, RZ, R11 ;  /* 0x000000ffff040224 */ /* 0x000fca00078e000b */
[----:B------:R-:W-:-:S07]  /*05e0*/  SHF.L.W.U32.HI R5, R4, R3, R5 ;  /* 0x0000000304057219 */ /* 0x000fce0000010e05 */
.L_x_4:
[----:B------:R-:W-:Y:S05]  /*05f0*/  BSYNC.RECONVERGENT B1 ;  /* 0x0000000000017941 */ /* 0x000fea0003800200 */
.L_x_3:
[C---:B------:R-:W-:Y:S01]  /*0600*/  SHF.L.W.U32.HI R9, R5.reuse, 0x2, R8 ;  /* 0x0000000205097819 */ /* 0x040fe20000010e08 */
[----:B------:R-:W-:Y:S01]  /*0610*/  IMAD.SHL.U32 R5, R5, 0x4, RZ ;  /* 0x0000000405057824 */ /* 0x000fe200078e00ff */
[----:B------:R-:W-:Y:S01]  /*0620*/  UMOV UR4, 0x54442d19 ;  /* 0x54442d1900047882 */ /* 0x000fe20000000000 */
[----:B------:R-:W-:Y:S01]  /*0630*/  UMOV UR5, 0x3bf921fb ;  /* 0x3bf921fb00057882 */ /* 0x000fe20000000000 */
[----:B------:R-:W-:Y:S02]  /*0640*/  SHF.R.S32.HI R4, RZ, 0x1f, R9 ;  /* 0x0000001fff047819 */ /* 0x000fe40000011409 */
[----:B------:R-:W-:Y:S02]  /*0650*/  ISETP.GE.AND P0, PT, R0, RZ, PT ;  /* 0x000000ff0000720c */ /* 0x000fe40003f06270 */
[C---:B------:R-:W-:Y:S02]  /*0660*/  LOP3.LUT R6, R4.reuse, R5, RZ, 0x3c, !PT ;  /* 0x0000000504067212 */ /* 0x040fe400078e3cff */
[----:B------:R-:W-:-:S02]  /*0670*/  LOP3.LUT R7, R4, R9, RZ, 0x3c, !PT ;  /* 0x0000000904077212 */ /* 0x000fc400078e3cff */
[----:B------:R-:W-:Y:S02]  /*0680*/  SHF.R.U32.HI R3, RZ, 0x1e, R8 ;  /* 0x0000001eff037819 */ /* 0x000fe40000011608 */
[----:B------:R-:W0:Y:S01]  /*0690*/  I2F.F64.S64 R4, R6 ;  /* 0x0000000600047312 */ /* 0x000e220000301c00 */
[C---:B------:R-:W-:Y:S02]  /*06a0*/  LOP3.LUT R0, R9.reuse, R0, RZ, 0x3c, !PT ;  /* 0x0000000009007212 */ /* 0x040fe400078e3cff */
[----:B------:R-:W-:Y:S02]  /*06b0*/  LEA.HI R3, R9, R3, RZ, 0x1 ;  /* 0x0000000309037211 */ /* 0x000fe400078f08ff */
[----:B------:R-:W-:-:S03]  /*06c0*/  ISETP.GE.AND P1, PT, R0, RZ, PT ;  /* 0x000000ff0000720c */ /* 0x000fc60003f26270 */
[----:B------:R-:W-:-:S04]  /*06d0*/  IMAD.MOV R0, RZ, RZ, -R3 ;  /* 0x000000ffff007224 */ /* 0x000fc800078e0a03 */
[----:B------:R-:W-:Y:S01]  /*06e0*/  @!P0 IMAD.MOV.U32 R3, RZ, RZ, R0 ;  /* 0x000000ffff038224 */ /* 0x000fe200078e0000 */
[----:B0-----:R-:W-:-:S10]  /*06f0*/  DMUL R4, R4, UR4 ;  /* 0x0000000404047c28 */ /* 0x001fd40008000000 */
[----:B------:R-:W0:Y:S02]  /*0700*/  F2F.F32.F64 R4, R4 ;  /* 0x0000000400047310 */ /* 0x000e240000301000 */
[----:B0-----:R-:W-:-:S07]  /*0710*/  FSEL R6, -R4, R4, !P1 ;  /* 0x0000000404067208 */ /* 0x001fce0004800100 */
.L_x_1:
[----:B------:R-:W-:Y:S05]  /*0720*/  BSYNC.RECONVERGENT B0 ;  /* 0x0000000000007941 */ /* 0x000fea0003800200 */
.L_x_0:
[----:B------:R-:W-:Y:S01]  /*0730*/  MOV R0, 0x37cbac00 ;  /* 0x37cbac0000007802 */ /* 0x000fe20000000f00 */
[----:B------:R-:W-:Y:S01]  /*0740*/  FMUL R7, R6, R6 ;  /* 0x0000000606077220 */ /* 0x000fe20000400000 */
[----:B------:R-:W-:Y:S01]  /*0750*/  LOP3.LUT R8, R3, 0x1, RZ, 0xc0, !PT ;  /* 0x0000000103087812 */ /* 0x000fe200078ec0ff */
[----:B------:R-:W0:Y:S01]  /*0760*/  LDC.64 R4, c[0x0][0x388] ;  /* 0x0000e200ff047b82 */ /* 0x000e220000000a00 */
[----:B------:R-:W-:Y:S02]  /*0770*/  IMAD.MOV.U32 R9, RZ, RZ, 0x3effffff ;  /* 0x3effffffff097424 */ /* 0x000fe400078e00ff */
[----:B------:R-:W-:Y:S01]  /*0780*/  FFMA R0, R7, R0, -0.0013887860113754868507 ;  /* 0xbab607ed07007423 */ /* 0x000fe20000000000 */
[----:B------:R-:W-:Y:S01]  /*0790*/  ISETP.NE.U32.AND P0, PT, R8, 0x1, PT ;  /* 0x000000010800780c */ /* 0x000fe20003f05070 */
[----:B------:R-:W-:Y:S01]  /*07a0*/  IMAD.MOV.U32 R8, RZ, RZ, 0x3d2aaabb ;  /* 0x3d2aaabbff087424 */ /* 0x000fe200078e00ff */
[----:B------:R-:W-:Y:S02]  /*07b0*/  LOP3.LUT P1, RZ, R3, 0x2, RZ, 0xc0, !PT ;  /* 0x0000000203ff7812 */ /* 0x000fe4000782c0ff */
[----:B------:R-:W-:-:S02]  /*07c0*/  FSEL R0, R0, -0.00019574658654164522886, !P0 ;  /* 0xb94d415300007808 */ /* 0x000fc40004000000 */
[----:B------:R-:W-:Y:S02]  /*07d0*/  FSEL R8, R8, 0.0083327032625675201416, !P0 ;  /* 0x3c0885e408087808 */ /* 0x000fe40004000000 */
[----:B------:R-:W-:-:S03]  /*07e0*/  FSEL R3, -R9, -0.16666662693023681641, !P0 ;  /* 0xbe2aaaa809037808 */ /* 0x000fc60004000100 */
[----:B------:R-:W-:Y:S01]  /*07f0*/  FFMA R8, R7, R0, R8 ;  /* 0x0000000007087223 */ /* 0x000fe20000000008 */
[----:B------:R-:W-:-:S03]  /*0800*/  FSEL R0, R6, 1, P0 ;  /* 0x3f80000006007808 */ /* 0x000fc60000000000 */
[C---:B------:R-:W-:Y:S02]  /*0810*/  FFMA R3, R7.reuse, R8, R3 ;  /* 0x0000000807037223 */ /* 0x040fe40000000003 */
[----:B------:R-:W-:-:S04]  /*0820*/  FFMA R7, R7, R0, RZ ;  /* 0x0000000007077223 */ /* 0x000fc800000000ff */
[----:B------:R-:W-:Y:S01]  /*0830*/  FFMA R3, R7, R3, R0 ;  /* 0x0000000307037223 */ /* 0x000fe20000000000 */
[----:B0-----:R-:W-:-:S04]  /*0840*/  IMAD.WIDE R4, R2, 0x4, R4 ;  /* 0x0000000402047825 */ /* 0x001fc800078e0204 */
[----:B------:R-:W-:-:S05]  /*0850*/  @P1 FADD R3, RZ, -R3 ;  /* 0x80000003ff031221 */ /* 0x000fca0000000000 */
[----:B------:R-:W-:Y:S01]  /*0860*/  STG.E desc[UR6][R4.64], R3 ;  /* 0x0000000304007986 */ /* 0x000fe2000c101906 */
[----:B------:R-:W-:Y:S05]  /*0870*/  EXIT ;  /* 0x000000000000794d */ /* 0x000fea0003800000 */
.L_x_5:
[----:B------:R-:W-:-:S00]  /*0880*/  BRA `(.L_x_5) ;  /* 0xfffffffc00fc7947 */ /* 0x000fc0000383ffff */
[----:B------:R-:W-:-:S00]  /*0890*/  NOP ;  /* 0x0000000000007918 */ /* 0x000fc00000000000 */
        /* <DEDUP_REMOVED lines=14> */
.L_x_6:


//--------------------- .nv.global.init           --------------------------
	.section	.nv.global.init,"aw",@progbits
	.align	4
.nv.global.init:
	.type		__cudart_i2opi_f,@object
	.size		__cudart_i2opi_f,(.L_0 - __cudart_i2opi_f)
__cudart_i2opi_f:
        /*0000*/ 	.byte	0x41, 0x90, 0x43, 0x3c, 0x99, 0x95, 0x62, 0xdb, 0xc0, 0xdd, 0x34, 0xf5, 0xd1, 0x57, 0x27, 0xfc
        /*0010*/ 	.byte	0x29, 0x15, 0x44, 0x4e, 0x6e, 0x83, 0xf9, 0xa2
.L_0:


//--------------------- .nv.shared.reserved.0     --------------------------
	.section	.nv.shared.reserved.0,"aw",@nobits
	.weak		__nv_reservedSMEM_offset_0_alias
	.size		__nv_reservedSMEM_offset_0_alias, 0, 64
	.other		__nv_reservedSMEM_offset_0_alias,@"STO_CUDA_RESERVED_SHARED STV_DEFAULT"
__nv_reservedSMEM_offset_0_alias:
	.zero		0
	.zero		64


//--------------------- .nv.constant0._Z7add_vecPfS_ --------------------------
	.section	.nv.constant0._Z7add_vecPfS_,"a",@progbits
	.sectionflags	@""
	.align	4
.nv.constant0._Z7add_vecPfS_:
	.zero		912


//--------------------- SYMBOLS --------------------------

	.type		.nv.reservedSmem.offset0,@object
	.size		.nv.reservedSmem.offset0,0x4
